	.headerflags	@"EF_CUDA_TEXMODE_UNIFIED EF_CUDA_64BIT_ADDRESS EF_CUDA_ACCELERATORS EF_CUDA_SM90 EF_CUDA_VIRTUAL_SM(EF_CUDA_SM90)"
	.elftype	@"ET_EXEC"


//--------------------- .nv.info                  --------------------------
	.section	.nv.info,"",@"SHT_CUDA_INFO"
	.align	4


	//----- nvinfo : EIATTR_REGCOUNT
	.align		4
        /*0000*/ 	.byte	0x04, 0x2f
        /*0002*/ 	.short	(.L_1 - .L_0)
	.align		4
.L_0:
        /*0004*/ 	.word	index@(triton_poi_fused_convolution_25)
        /*0008*/ 	.word	0x0000000c


	//----- nvinfo : EIATTR_MIN_STACK_SIZE
	.align		4
.L_1:
        /*000c*/ 	.byte	0x04, 0x12
        /*000e*/ 	.short	(.L_3 - .L_2)
	.align		4
.L_2:
        /*0010*/ 	.word	index@(triton_poi_fused_convolution_25)
        /*0014*/ 	.word	0x00000000


	//----- nvinfo : EIATTR_FRAME_SIZE
	.align		4
.L_3:
        /*0018*/ 	.byte	0x04, 0x11
        /*001a*/ 	.short	(.L_5 - .L_4)
	.align		4
.L_4:
        /*001c*/ 	.word	index@(triton_poi_fused_convolution_25)
        /*0020*/ 	.word	0x00000000


	//----- nvinfo : EIATTR_MIN_STACK_SIZE
	.align		4
.L_5:
        /*0024*/ 	.byte	0x04, 0x12
        /*0026*/ 	.short	(.L_7 - .L_6)
	.align		4
.L_6:
        /*0028*/ 	.word	index@(triton_poi_fused_convolution_25)
        /*002c*/ 	.word	0x00000000
.L_7:


//--------------------- .nv.info.triton_poi_fused_convolution_25 --------------------------
	.section	.nv.info.triton_poi_fused_convolution_25,"",@"SHT_CUDA_INFO"
	.sectionflags	@""
	.align	4


	//----- nvinfo : EIATTR_CUDA_API_VERSION
	.align		4
        /*0000*/ 	.byte	0x04, 0x37
        /*0002*/ 	.short	(.L_9 - .L_8)
.L_8:
        /*0004*/ 	.word	0x0000007c


	//----- nvinfo : EIATTR_KPARAM_INFO
	.align		4
.L_9:
        /*0008*/ 	.byte	0x04, 0x17
        /*000a*/ 	.short	(.L_11 - .L_10)
.L_10:
        /*000c*/ 	.word	0x00000000
        /*0010*/ 	.short	0x0002
        /*0012*/ 	.short	0x0010
        /*0014*/ 	.byte	0x00, 0xf0, 0x11, 0x00


	//----- nvinfo : EIATTR_KPARAM_INFO
	.align		4
.L_11:
        /*0018*/ 	.byte	0x04, 0x17
        /*001a*/ 	.short	(.L_13 - .L_12)
.L_12:
        /*001c*/ 	.word	0x00000000
        /*0020*/ 	.short	0x0001
        /*0022*/ 	.short	0x0008
        /*0024*/ 	.byte	0x00, 0xf4, 0x21, 0x00


	//----- nvinfo : EIATTR_KPARAM_INFO
	.align		4
.L_13:
        /*0028*/ 	.byte	0x04, 0x17
        /*002a*/ 	.short	(.L_15 - .L_14)
.L_14:
        /*002c*/ 	.word	0x00000000
        /*0030*/ 	.short	0x0000
        /*0032*/ 	.short	0x0000
        /*0034*/ 	.byte	0x00, 0xf4, 0x21, 0x00


	//----- nvinfo : EIATTR_SPARSE_MMA_MASK
	.align		4
.L_15:
        /*0038*/ 	.byte	0x03, 0x50
        /*003a*/ 	.short	0x0000


	//----- nvinfo : EIATTR_MAXREG_COUNT
	.align		4
        /*003c*/ 	.byte	0x03, 0x1b
        /*003e*/ 	.short	0x00ff


	//----- nvinfo : EIATTR_EXIT_INSTR_OFFSETS
	.align		4
        /*0040*/ 	.byte	0x04, 0x1c
        /*0042*/ 	.short	(.L_17 - .L_16)


	//   ....[0]....
.L_16:
        /*0044*/ 	.word	0x00000170


	//   ....[1]....
        /*0048*/ 	.word	0x00000190


	//----- nvinfo : EIATTR_REQNTID
	.align		4
.L_17:
        /*004c*/ 	.byte	0x04, 0x10
        /*004e*/ 	.short	(.L_19 - .L_18)
.L_18:
        /*0050*/ 	.word	0x00000080
        /*0054*/ 	.word	0x00000001
        /*0058*/ 	.word	0x00000001


	//----- nvinfo : EIATTR_CBANK_PARAM_SIZE
	.align		4
.L_19:
        /*005c*/ 	.byte	0x03, 0x19
        /*005e*/ 	.short	0x0014


	//----- nvinfo : EIATTR_PARAM_CBANK
	.align		4
        /*0060*/ 	.byte	0x04, 0x0a
        /*0062*/ 	.short	(.L_21 - .L_20)
	.align		4
.L_20:
        /*0064*/ 	.word	index@(.nv.constant0.triton_poi_fused_convolution_25)
        /*0068*/ 	.short	0x0210
        /*006a*/ 	.short	0x0014


	//----- nvinfo : EIATTR_SW_WAR
	.align		4
.L_21:
        /*006c*/ 	.byte	0x04, 0x36
        /*006e*/ 	.short	(.L_23 - .L_22)
.L_22:
        /*0070*/ 	.word	0x00000008
.L_23:


//--------------------- .nv.callgraph             --------------------------
	.section	.nv.callgraph,"",@"SHT_CUDA_CALLGRAPH"
	.align	4
	.sectionentsize	8
	.align		4
        /*0000*/ 	.word	0x00000000
	.align		4
        /*0004*/ 	.word	0xffffffff
	.align		4
        /*0008*/ 	.word	0x00000000
	.align		4
        /*000c*/ 	.word	0xfffffffe
	.align		4
        /*0010*/ 	.word	0x00000000
	.align		4
        /*0014*/ 	.word	0xfffffffd
	.align		4
        /*0018*/ 	.word	0x00000000
	.align		4
        /*001c*/ 	.word	0xfffffffc


//--------------------- .text.triton_poi_fused_convolution_25 --------------------------
	.section	.text.triton_poi_fused_convolution_25,"ax",@progbits
	.align	128
        .global         triton_poi_fused_convolution_25
        .type           triton_poi_fused_convolution_25,@function
        .size           triton_poi_fused_convolution_25,(.L_x_1 - triton_poi_fused_convolution_25)
        .other          triton_poi_fused_convolution_25,@"STO_CUDA_ENTRY STV_DEFAULT"
triton_poi_fused_convolution_25:
.text.triton_poi_fused_convolution_25:
[----:B------:R-:W0:Y:S02]  /*0000*/  LDC R1, c[0x0][0x28] ;  /* 0x00000a00ff017b82 */ /* 0x000e240000000800 */
[----:B------:R-:W1:Y:S01]  /*0010*/  S2R R0, SR_TID.X ;  /* 0x0000000000007919 */ /* 0x000e620000002100 */
[----:B------:R-:W2:Y:S01]  /*0020*/  LDC.64 R2, c[0x0][0x210] ;  /* 0x00008400ff027b82 */ /* 0x000ea20000000a00 */
[----:B------:R-:W-:Y:S01]  /*0030*/  ULDC.64 UR4, c[0x0][0x208] ;  /* 0x0000820000047ab9 */ /* 0x000fe20000000a00 */
[----:B------:R-:W3:Y:S06]  /*0040*/  S2R R7, SR_CTAID.X ;  /* 0x0000000000077919 */ /* 0x000eec0000002500 */
[----:B------:R-:W4:Y:S01]  /*0050*/  LDC.64 R4, c[0x0][0x218] ;  /* 0x00008600ff047b82 */ /* 0x000f220000000a00 */
[----:B-1----:R-:W-:Y:S01]  /*0060*/  IMAD.SHL.U32 R0, R0, 0x2, RZ ;  /* 0x0000000200007824 */ /* 0x002fe200078e00ff */
[----:B---3--:R-:W-:-:S04]  /*0070*/  SHF.R.S32.HI R6, RZ, 0x17, R7 ;  /* 0x00000017ff067819 */ /* 0x008fc80000011407 */
[----:B------:R-:W-:-:S05]  /*0080*/  LOP3.LUT R0, R0, 0xfe, RZ, 0xc0, !PT ;  /* 0x000000fe00007812 */ /* 0x000fca00078ec0ff */
[----:B------:R-:W-:Y:S01]  /*0090*/  IMAD R7, R7, 0x100, R0 ;  /* 0x0000010007077824 */ /* 0x000fe200078e0200 */
[----:B------:R-:W-:-:S03]  /*00a0*/  SGXT R0, R6, 0x1 ;  /* 0x000000010600781a */ /* 0x000fc60000000200 */
[C---:B--2---:R-:W-:Y:S01]  /*00b0*/  IMAD.WIDE R2, R7.reuse, 0x4, R2 ;  /* 0x0000000407027825 */ /* 0x044fe200078e0202 */
[----:B------:R-:W-:Y:S02]  /*00c0*/  LEA.HI R0, R0, R7, RZ, 0x6 ;  /* 0x0000000700007211 */ /* 0x000fe400078f30ff */
[----:B------:R-:W-:Y:S02]  /*00d0*/  ISETP.GE.AND P0, PT, R7, 0x1900, PT ;  /* 0x000019000700780c */ /* 0x000fe40003f06270 */
[----:B------:R-:W-:-:S05]  /*00e0*/  LOP3.LUT R0, R0, 0xffffffc0, RZ, 0xc0, !PT ;  /* 0xffffffc000007812 */ /* 0x000fca00078ec0ff */
[----:B------:R-:W-:Y:S01]  /*00f0*/  IMAD.IADD R9, R7, 0x1, -R0 ;  /* 0x0000000107097824 */ /* 0x000fe200078e0a00 */
[----:B------:R-:W-:-:S03]  /*0100*/  CS2R R6, SRZ ;  /* 0x0000000000067805 */ /* 0x000fc6000001ff00 */
[----:B----4-:R-:W-:Y:S01]  /*0110*/  IMAD.WIDE R4, R9, 0x4, R4 ;  /* 0x0000000409047825 */ /* 0x010fe200078e0204 */
[----:B------:R-:W-:Y:S02]  /*0120*/  CS2R R8, SRZ ;  /* 0x0000000000087805 */ /* 0x000fe4000001ff00 */
[----:B------:R-:W2:Y:S04]  /*0130*/  @!P0 LDG.E.64 R6, desc[UR4][R2.64] ;  /* 0x0000000402068981 */ /* 0x000ea8000c1e1b00 */
[----:B------:R-:W2:Y:S02]  /*0140*/  @!P0 LDG.E.EL.64 R8, desc[UR4][R4.64] ;  /* 0x0000000404088981 */ /* 0x000ea4000c2e1b00 */
[----:B--2---:R-:W-:Y:S01]  /*0150*/  FADD R6, R8, R6 ;  /* 0x0000000608067221 */ /* 0x004fe20000000000 */
[----:B------:R-:W-:Y:S01]  /*0160*/  FADD R7, R9, R7 ;  /* 0x0000000709077221 */ /* 0x000fe20000000000 */
[----:B------:R-:W-:Y:S06]  /*0170*/  @P0 EXIT ;  /* 0x000000000000094d */ /* 0x000fec0003800000 */
[----:B------:R-:W-:Y:S01]  /*0180*/  STG.E.64 desc[UR4][R2.64], R6 ;  /* 0x0000000602007986 */ /* 0x000fe2000c101b04 */
[----:B------:R-:W-:Y:S05]  /*0190*/  EXIT ;  /* 0x000000000000794d */ /* 0x000fea0003800000 */
.L_x_0:
[----:B------:R-:W-:-:S00]  /*01a0*/  BRA `(.L_x_0) ;  /* 0xfffffffc00fc7947 */ /* 0x000fc0000383ffff */
[----:B------:R-:W-:-:S00]  /*01b0*/  NOP ;  /* 0x0000000000007918 */ /* 0x000fc00000000000 */
        /* <DEDUP_REMOVED lines=12> */
.L_x_1:


//--------------------- .nv.constant0.triton_poi_fused_convolution_25 --------------------------
	.section	.nv.constant0.triton_poi_fused_convolution_25,"a",@progbits
	.sectionflags	@""
	.align	4
.nv.constant0.triton_poi_fused_convolution_25:
	.zero		548
